	.headerflags	@"EF_CUDA_TEXMODE_UNIFIED EF_CUDA_64BIT_ADDRESS EF_CUDA_ACCELERATORS EF_CUDA_SM90 EF_CUDA_VIRTUAL_SM(EF_CUDA_SM90)"
	.elftype	@"ET_EXEC"


//--------------------- .nv.info                  --------------------------
	.section	.nv.info,"",@"SHT_CUDA_INFO"
	.align	4


	//----- nvinfo : EIATTR_REGCOUNT
	.align		4
        /*0000*/ 	.byte	0x04, 0x2f
        /*0002*/ 	.short	(.L_3 - .L_2)
	.align		4
.L_2:
        /*0004*/ 	.word	index@(triton_poi_fused__native_batch_norm_legit_no_training_convolution_relu_11)
        /*0008*/ 	.word	0x0000001a


	//----- nvinfo : EIATTR_MIN_STACK_SIZE
	.align		4
.L_3:
        /*000c*/ 	.byte	0x04, 0x12
        /*000e*/ 	.short	(.L_5 - .L_4)
	.align		4
.L_4:
        /*0010*/ 	.word	index@(triton_poi_fused__native_batch_norm_legit_no_training_convolution_relu_11)
        /*0014*/ 	.word	0x00000000


	//----- nvinfo : EIATTR_FRAME_SIZE
	.align		4
.L_5:
        /*0018*/ 	.byte	0x04, 0x11
        /*001a*/ 	.short	(.L_7 - .L_6)
	.align		4
.L_6:
        /*001c*/ 	.word	index@(triton_poi_fused__native_batch_norm_legit_no_training_convolution_relu_11)
        /*0020*/ 	.word	0x00000000


	//----- nvinfo : EIATTR_MIN_STACK_SIZE
	.align		4
.L_7:
        /*0024*/ 	.byte	0x04, 0x12
        /*0026*/ 	.short	(.L_9 - .L_8)
	.align		4
.L_8:
        /*0028*/ 	.word	index@(triton_poi_fused__native_batch_norm_legit_no_training_convolution_relu_11)
        /*002c*/ 	.word	0x00000000
.L_9:


//--------------------- .nv.info.triton_poi_fused__native_batch_norm_legit_no_training_convolution_relu_11 --------------------------
	.section	.nv.info.triton_poi_fused__native_batch_norm_legit_no_training_convolution_relu_11,"",@"SHT_CUDA_INFO"
	.sectionflags	@""
	.align	4


	//----- nvinfo : EIATTR_CUDA_API_VERSION
	.align		4
        /*0000*/ 	.byte	0x04, 0x37
        /*0002*/ 	.short	(.L_11 - .L_10)
.L_10:
        /*0004*/ 	.word	0x0000007c


	//----- nvinfo : EIATTR_KPARAM_INFO
	.align		4
.L_11:
        /*0008*/ 	.byte	0x04, 0x17
        /*000a*/ 	.short	(.L_13 - .L_12)
.L_12:
        /*000c*/ 	.word	0x00000000
        /*0010*/ 	.short	0x0007
        /*0012*/ 	.short	0x0038
        /*0014*/ 	.byte	0x00, 0xf0, 0x11, 0x00


	//----- nvinfo : EIATTR_KPARAM_INFO
	.align		4
.L_13:
        /*0018*/ 	.byte	0x04, 0x17
        /*001a*/ 	.short	(.L_15 - .L_14)
.L_14:
        /*001c*/ 	.word	0x00000000
        /*0020*/ 	.short	0x0006
        /*0022*/ 	.short	0x0030
        /*0024*/ 	.byte	0x00, 0xf4, 0x21, 0x00


	//----- nvinfo : EIATTR_KPARAM_INFO
	.align		4
.L_15:
        /*0028*/ 	.byte	0x04, 0x17
        /*002a*/ 	.short	(.L_17 - .L_16)
.L_16:
        /*002c*/ 	.word	0x00000000
        /*0030*/ 	.short	0x0005
        /*0032*/ 	.short	0x0028
        /*0034*/ 	.byte	0x00, 0xf4, 0x21, 0x00


	//----- nvinfo : EIATTR_KPARAM_INFO
	.align		4
.L_17:
        /*0038*/ 	.byte	0x04, 0x17
        /*003a*/ 	.short	(.L_19 - .L_18)
.L_18:
        /*003c*/ 	.word	0x00000000
        /*0040*/ 	.short	0x0004
        /*0042*/ 	.short	0x0020
        /*0044*/ 	.byte	0x00, 0xf4, 0x21, 0x00


	//----- nvinfo : EIATTR_KPARAM_INFO
	.align		4
.L_19:
        /*0048*/ 	.byte	0x04, 0x17
        /*004a*/ 	.short	(.L_21 - .L_20)
.L_20:
        /*004c*/ 	.word	0x00000000
        /*0050*/ 	.short	0x0003
        /*0052*/ 	.short	0x0018
        /*0054*/ 	.byte	0x00, 0xf4, 0x21, 0x00


	//----- nvinfo : EIATTR_KPARAM_INFO
	.align		4
.L_21:
        /*0058*/ 	.byte	0x04, 0x17
        /*005a*/ 	.short	(.L_23 - .L_22)
.L_22:
        /*005c*/ 	.word	0x00000000
        /*0060*/ 	.short	0x0002
        /*0062*/ 	.short	0x0010
        /*0064*/ 	.byte	0x00, 0xf4, 0x21, 0x00


	//----- nvinfo : EIATTR_KPARAM_INFO
	.align		4
.L_23:
        /*0068*/ 	.byte	0x04, 0x17
        /*006a*/ 	.short	(.L_25 - .L_24)
.L_24:
        /*006c*/ 	.word	0x00000000
        /*0070*/ 	.short	0x0001
        /*0072*/ 	.short	0x0008
        /*0074*/ 	.byte	0x00, 0xf4, 0x21, 0x00


	//----- nvinfo : EIATTR_KPARAM_INFO
	.align		4
.L_25:
        /*0078*/ 	.byte	0x04, 0x17
        /*007a*/ 	.short	(.L_27 - .L_26)
.L_26:
        /*007c*/ 	.word	0x00000000
        /*0080*/ 	.short	0x0000
        /*0082*/ 	.short	0x0000
        /*0084*/ 	.byte	0x00, 0xf4, 0x21, 0x00


	//----- nvinfo : EIATTR_SPARSE_MMA_MASK
	.align		4
.L_27:
        /*0088*/ 	.byte	0x03, 0x50
        /*008a*/ 	.short	0x0000


	//----- nvinfo : EIATTR_MAXREG_COUNT
	.align		4
        /*008c*/ 	.byte	0x03, 0x1b
        /*008e*/ 	.short	0x00ff


	//----- nvinfo : EIATTR_EXIT_INSTR_OFFSETS
	.align		4
        /*0090*/ 	.byte	0x04, 0x1c
        /*0092*/ 	.short	(.L_29 - .L_28)


	//   ....[0]....
.L_28:
        /*0094*/ 	.word	0x00000510


	//   ....[1]....
        /*0098*/ 	.word	0x00000530


	//----- nvinfo : EIATTR_REQNTID
	.align		4
.L_29:
        /*009c*/ 	.byte	0x04, 0x10
        /*009e*/ 	.short	(.L_31 - .L_30)
.L_30:
        /*00a0*/ 	.word	0x00000080
        /*00a4*/ 	.word	0x00000001
        /*00a8*/ 	.word	0x00000001


	//----- nvinfo : EIATTR_CBANK_PARAM_SIZE
	.align		4
.L_31:
        /*00ac*/ 	.byte	0x03, 0x19
        /*00ae*/ 	.short	0x003c


	//----- nvinfo : EIATTR_PARAM_CBANK
	.align		4
        /*00b0*/ 	.byte	0x04, 0x0a
        /*00b2*/ 	.short	(.L_33 - .L_32)
	.align		4
.L_32:
        /*00b4*/ 	.word	index@(.nv.constant0.triton_poi_fused__native_batch_norm_legit_no_training_convolution_relu_11)
        /*00b8*/ 	.short	0x0210
        /*00ba*/ 	.short	0x003c


	//----- nvinfo : EIATTR_SW_WAR
	.align		4
.L_33:
        /*00bc*/ 	.byte	0x04, 0x36
        /*00be*/ 	.short	(.L_35 - .L_34)
.L_34:
        /*00c0*/ 	.word	0x00000008
.L_35:


//--------------------- .nv.callgraph             --------------------------
	.section	.nv.callgraph,"",@"SHT_CUDA_CALLGRAPH"
	.align	4
	.sectionentsize	8
	.align		4
        /*0000*/ 	.word	0x00000000
	.align		4
        /*0004*/ 	.word	0xffffffff
	.align		4
        /*0008*/ 	.word	0x00000000
	.align		4
        /*000c*/ 	.word	0xfffffffe
	.align		4
        /*0010*/ 	.word	0x00000000
	.align		4
        /*0014*/ 	.word	0xfffffffd
	.align		4
        /*0018*/ 	.word	0x00000000
	.align		4
        /*001c*/ 	.word	0xfffffffc


//--------------------- .nv.constant4             --------------------------
	.section	.nv.constant4,"a",@progbits
	.align	8
	.align		8
.nv.constant4:
        /*0000*/ 	.dword	_$_str
	.align		8
        /*0008*/ 	.dword	_$_str_$_2


//--------------------- .text.triton_poi_fused__native_batch_norm_legit_no_training_convolution_relu_11 --------------------------
	.section	.text.triton_poi_fused__native_batch_norm_legit_no_training_convolution_relu_11,"ax",@progbits
	.align	128
        .global         triton_poi_fused__native_batch_norm_legit_no_training_convolution_relu_11
        .type           triton_poi_fused__native_batch_norm_legit_no_training_convolution_relu_11,@function
        .size           triton_poi_fused__native_batch_norm_legit_no_training_convolution_relu_11,(.L_x_1 - triton_poi_fused__native_batch_norm_legit_no_training_convolution_relu_11)
        .other          triton_poi_fused__native_batch_norm_legit_no_training_convolution_relu_11,@"STO_CUDA_ENTRY STV_DEFAULT"
triton_poi_fused__native_batch_norm_legit_no_training_convolution_relu_11:
.text.triton_poi_fused__native_batch_norm_legit_no_training_convolution_relu_11:
[----:B------:R-:W0:Y:S01]  /*0000*/  LDC R1, c[0x0][0x28] ;  /* 0x00000a00ff017b82 */ /* 0x000e220000000800 */
[----:B------:R-:W1:Y:S01]  /*0010*/  S2R R0, SR_TID.X ;  /* 0x0000000000007919 */ /* 0x000e620000002100 */
[----:B------:R-:W-:Y:S01]  /*0020*/  CS2R R16, SRZ ;  /* 0x0000000000107805 */ /* 0x000fe2000001ff00 */
[----:B------:R-:W-:-:S05]  /*0030*/  ULDC.64 UR4, c[0x0][0x208] ;  /* 0x0000820000047ab9 */ /* 0x000fca0000000a00 */
[----:B------:R-:W2:Y:S01]  /*0040*/  LDC.64 R14, c[0x0][0x218] ;  /* 0x00008600ff0e7b82 */ /* 0x000ea20000000a00 */
[----:B------:R-:W3:Y:S07]  /*0050*/  S2R R5, SR_CTAID.X ;  /* 0x0000000000057919 */ /* 0x000eee0000002500 */
[----:B------:R-:W4:Y:S08]  /*0060*/  LDC.64 R22, c[0x0][0x210] ;  /* 0x00008400ff167b82 */ /* 0x000f300000000a00 */
[----:B------:R-:W5:Y:S08]  /*0070*/  LDC.64 R20, c[0x0][0x220] ;  /* 0x00008800ff147b82 */ /* 0x000f700000000a00 */
[----:B------:R-:W2:Y:S01]  /*0080*/  LDC.64 R8, c[0x0][0x230] ;  /* 0x00008c00ff087b82 */ /* 0x000ea20000000a00 */
[----:B-1----:R-:W-:-:S07]  /*0090*/  IMAD.SHL.U32 R0, R0, 0x2, RZ ;  /* 0x0000000200007824 */ /* 0x002fce00078e00ff */
[----:B------:R-:W1:Y:S01]  /*00a0*/  LDC.64 R6, c[0x0][0x238] ;  /* 0x00008e00ff067b82 */ /* 0x000e620000000a00 */
[----:B---3--:R-:W-:Y:S02]  /*00b0*/  SHF.R.S32.HI R3, RZ, 0x17, R5 ;  /* 0x00000017ff037819 */ /* 0x008fe40000011405 */
[----:B------:R-:W-:Y:S02]  /*00c0*/  LOP3.LUT R0, R0, 0xfe, RZ, 0xc0, !PT ;  /* 0x000000fe00007812 */ /* 0x000fe400078ec0ff */
[----:B------:R-:W-:-:S03]  /*00d0*/  SGXT R3, R3, 0x1 ;  /* 0x000000010303781a */ /* 0x000fc60000000200 */
[----:B------:R-:W-:Y:S02]  /*00e0*/  IMAD R0, R5, 0x100, R0 ;  /* 0x0000010005007824 */ /* 0x000fe400078e0200 */
[----:B------:R-:W3:Y:S03]  /*00f0*/  LDC.64 R4, c[0x0][0x228] ;  /* 0x00008a00ff047b82 */ /* 0x000ee60000000a00 */
[----:B------:R-:W-:Y:S02]  /*0100*/  LEA.HI R3, R3, R0, RZ, 0x2 ;  /* 0x0000000003037211 */ /* 0x000fe400078f10ff */
[----:B------:R-:W-:Y:S02]  /*0110*/  ISETP.GE.AND P0, PT, R0, 0x400, PT ;  /* 0x000004000000780c */ /* 0x000fe40003f06270 */
[--C-:B------:R-:W-:Y:S02]  /*0120*/  SHF.R.S32.HI R19, RZ, 0x2, R3.reuse ;  /* 0x00000002ff137819 */ /* 0x100fe40000011403 */
[----:B------:R-:W-:-:S04]  /*0130*/  SHF.R.S32.HI R2, RZ, 0x1f, R3 ;  /* 0x0000001fff027819 */ /* 0x000fc80000011403 */
[----:B------:R-:W-:-:S04]  /*0140*/  LEA.HI R2, R2, R19, RZ, 0x6 ;  /* 0x0000001302027211 */ /* 0x000fc800078f30ff */
[----:B------:R-:W-:-:S04]  /*0150*/  LOP3.LUT R2, R2, 0xffffffc0, RZ, 0xc0, !PT ;  /* 0xffffffc002027812 */ /* 0x000fc800078ec0ff */
[----:B------:R-:W-:-:S05]  /*0160*/  IADD3 R19, R19, -R2, RZ ;  /* 0x8000000213137210 */ /* 0x000fca0007ffe0ff */
[----:B---3--:R-:W-:-:S05]  /*0170*/  IMAD.WIDE R4, R19, 0x4, R4 ;  /* 0x0000000413047825 */ /* 0x008fca00078e0204 */
[----:B------:R-:W3:Y:S04]  /*0180*/  @!P0 LDG.E.EL R16, desc[UR4][R4.64] ;  /* 0x0000000404108981 */ /* 0x000ee8000c2e1900 */
[----:B------:R4:W3:Y:S01]  /*0190*/  @!P0 LDG.E.EL R17, desc[UR4][R4.64] ;  /* 0x0000000404118981 */ /* 0x0008e2000c2e1900 */
[----:B------:R-:W-:Y:S02]  /*01a0*/  CS2R R12, SRZ ;  /* 0x00000000000c7805 */ /* 0x000fe4000001ff00 */
[----:B------:R-:W-:Y:S02]  /*01b0*/  CS2R R10, SRZ ;  /* 0x00000000000a7805 */ /* 0x000fe4000001ff00 */
[----:B------:R-:W-:Y:S01]  /*01c0*/  CS2R R2, SRZ ;  /* 0x0000000000027805 */ /* 0x000fe2000001ff00 */
[----:B--2---:R-:W-:-:S05]  /*01d0*/  IMAD.WIDE R14, R19, 0x4, R14 ;  /* 0x00000004130e7825 */ /* 0x004fca00078e020e */
[----:B------:R-:W2:Y:S01]  /*01e0*/  @!P0 LDG.E.EL R13, desc[UR4][R14.64] ;  /* 0x000000040e0d8981 */ /* 0x000ea2000c2e1900 */
[----:B----4-:R-:W-:-:S03]  /*01f0*/  IMAD.WIDE R4, R0, 0x4, R22 ;  /* 0x0000000400047825 */ /* 0x010fc600078e0216 */
[----:B------:R-:W4:Y:S01]  /*0200*/  @!P0 LDG.E.EL R10, desc[UR4][R14.64] ;  /* 0x000000040e0a8981 */ /* 0x000f22000c2e1900 */
[----:B-----5:R-:W-:-:S03]  /*0210*/  IMAD.WIDE R22, R19, 0x4, R20 ;  /* 0x0000000413167825 */ /* 0x020fc600078e0214 */
[----:B------:R-:W2:Y:S01]  /*0220*/  @!P0 LDG.E.64 R2, desc[UR4][R4.64] ;  /* 0x0000000404028981 */ /* 0x000ea2000c1e1b00 */
[C---:B0-----:R-:W-:Y:S01]  /*0230*/  IMAD.WIDE R8, R19.reuse, 0x4, R8 ;  /* 0x0000000413087825 */ /* 0x041fe200078e0208 */
[----:B------:R-:W-:Y:S02]  /*0240*/  CS2R R20, SRZ ;  /* 0x0000000000147805 */ /* 0x000fe4000001ff00 */
[----:B------:R-:W5:Y:S01]  /*0250*/  @!P0 LDG.E.EL R11, desc[UR4][R22.64] ;  /* 0x00000004160b8981 */ /* 0x000f62000c2e1900 */
[----:B-1----:R-:W-:Y:S01]  /*0260*/  IMAD.WIDE R6, R19, 0x4, R6 ;  /* 0x0000000413067825 */ /* 0x002fe200078e0206 */
[----:B------:R-:W-:Y:S02]  /*0270*/  CS2R R18, SRZ ;  /* 0x0000000000127805 */ /* 0x000fe4000001ff00 */
[----:B------:R-:W2:Y:S04]  /*0280*/  @!P0 LDG.E.EL R12, desc[UR4][R22.64] ;  /* 0x00000004160c8981 */ /* 0x000ea8000c2e1900 */
[----:B------:R-:W2:Y:S04]  /*0290*/  @!P0 LDG.E.EL R20, desc[UR4][R8.64] ;  /* 0x0000000408148981 */ /* 0x000ea8000c2e1900 */
[----:B------:R0:W2:Y:S04]  /*02a0*/  @!P0 LDG.E.EL R21, desc[UR4][R8.64] ;  /* 0x0000000408158981 */ /* 0x0000a8000c2e1900 */
[----:B------:R-:W2:Y:S04]  /*02b0*/  @!P0 LDG.E.EL R19, desc[UR4][R6.64] ;  /* 0x0000000406138981 */ /* 0x000ea8000c2e1900 */
[----:B------:R1:W2:Y:S01]  /*02c0*/  @!P0 LDG.E.EL R18, desc[UR4][R6.64] ;  /* 0x0000000406128981 */ /* 0x0002a2000c2e1900 */
[----:B0-----:R-:W-:Y:S01]  /*02d0*/  HFMA2.MMA R8, -RZ, RZ, 1.625, 0 ;  /* 0x3e800000ff087435 */ /* 0x001fe200000001ff */
[----:B-1----:R-:W0:Y:S02]  /*02e0*/  LDC.64 R6, c[0x0][0x240] ;  /* 0x00009000ff067b82 */ /* 0x002e240000000a00 */
[----:B0-----:R-:W-:-:S04]  /*02f0*/  IMAD.WIDE R6, R0, 0x4, R6 ;  /* 0x0000000400067825 */ /* 0x001fc800078e0206 */
[----:B---3--:R-:W-:Y:S01]  /*0300*/  FADD R16, R16, 9.9999997473787516356e-06 ;  /* 0x3727c5ac10107421 */ /* 0x008fe20000000000 */
[----:B------:R-:W-:-:S03]  /*0310*/  FADD R17, R17, 9.9999997473787516356e-06 ;  /* 0x3727c5ac11117421 */ /* 0x000fc60000000000 */
[----:B------:R-:W0:Y:S08]  /*0320*/  MUFU.SQRT R14, R16 ;  /* 0x00000010000e7308 */ /* 0x000e300000002000 */
[----:B------:R-:W1:Y:S01]  /*0330*/  MUFU.SQRT R15, R17 ;  /* 0x00000011000f7308 */ /* 0x000e620000002000 */
[C---:B0-----:R-:W-:Y:S02]  /*0340*/  FSETP.GT.AND P1, PT, R14.reuse, 8.50705917302346158658e+37, PT ;  /* 0x7e8000000e00780b */ /* 0x041fe40003f24000 */
[----:B------:R-:W-:-:S02]  /*0350*/  FSETP.GEU.AND P3, PT, R14, 1.175494350822287508e-38, PT ;  /* 0x008000000e00780b */ /* 0x000fc40003f6e000 */
[C---:B-1----:R-:W-:Y:S02]  /*0360*/  FSETP.GT.AND P2, PT, R15.reuse, 8.50705917302346158658e+37, PT ;  /* 0x7e8000000f00780b */ /* 0x042fe40003f44000 */
[----:B------:R-:W-:-:S07]  /*0370*/  FSETP.GEU.AND P4, PT, R15, 1.175494350822287508e-38, PT ;  /* 0x008000000f00780b */ /* 0x000fce0003f8e000 */
[----:B------:R-:W-:-:S04]  /*0380*/  @P1 FMUL R14, R14, 0.25 ;  /* 0x3e8000000e0e1820 */ /* 0x000fc80000400000 */
[----:B------:R-:W-:Y:S01]  /*0390*/  @!P3 FMUL R14, R14, 16777216 ;  /* 0x4b8000000e0eb820 */ /* 0x000fe20000400000 */
[----:B------:R-:W-:-:S04]  /*03a0*/  @P2 FMUL R15, R15, 0.25 ;  /* 0x3e8000000f0f2820 */ /* 0x000fc80000400000 */
[----:B------:R-:W-:Y:S01]  /*03b0*/  @!P4 FMUL R15, R15, 16777216 ;  /* 0x4b8000000f0fc820 */ /* 0x000fe20000400000 */
[----:B------:R-:W0:Y:S01]  /*03c0*/  MUFU.RCP R14, R14 ;  /* 0x0000000e000e7308 */ /* 0x000e220000001000 */
[----:B------:R-:W-:-:S07]  /*03d0*/  FSEL R9, R8, 1, P1 ;  /* 0x3f80000008097808 */ /* 0x000fce0000800000 */
[----:B------:R-:W1:Y:S01]  /*03e0*/  MUFU.RCP R15, R15 ;  /* 0x0000000f000f7308 */ /* 0x000e620000001000 */
[----:B------:R-:W-:Y:S01]  /*03f0*/  FSEL R8, R8, 1, P2 ;  /* 0x3f80000008087808 */ /* 0x000fe20001000000 */
[----:B------:R-:W-:Y:S01]  /*0400*/  @!P3 FMUL R9, R9, 16777216 ;  /* 0x4b8000000909b820 */ /* 0x000fe20000400000 */
[----:B--2---:R-:W-:Y:S01]  /*0410*/  FADD R2, R13, R2 ;  /* 0x000000020d027221 */ /* 0x004fe20000000000 */
[----:B----4-:R-:W-:Y:S02]  /*0420*/  FADD R3, R10, R3 ;  /* 0x000000030a037221 */ /* 0x010fe40000000000 */
[----:B------:R-:W-:Y:S01]  /*0430*/  @!P4 FMUL R8, R8, 16777216 ;  /* 0x4b8000000808c820 */ /* 0x000fe20000400000 */
[----:B0-----:R-:W-:Y:S01]  /*0440*/  FMUL R14, R14, R9 ;  /* 0x000000090e0e7220 */ /* 0x001fe20000400000 */
[----:B-----5:R-:W-:Y:S01]  /*0450*/  FADD R11, R2, -R11 ;  /* 0x8000000b020b7221 */ /* 0x020fe20000000000 */
[----:B------:R-:W-:Y:S01]  /*0460*/  FADD R12, R3, -R12 ;  /* 0x8000000c030c7221 */ /* 0x000fe20000000000 */
[----:B-1----:R-:W-:-:S02]  /*0470*/  FMUL R9, R15, R8 ;  /* 0x000000080f097220 */ /* 0x002fc40000400000 */
[----:B------:R-:W-:Y:S02]  /*0480*/  FMUL R14, R11, R14 ;  /* 0x0000000e0b0e7220 */ /* 0x000fe40000400000 */
[----:B------:R-:W-:Y:S02]  /*0490*/  FMUL R9, R12, R9 ;  /* 0x000000090c097220 */ /* 0x000fe40000400000 */
[----:B------:R-:W-:Y:S02]  /*04a0*/  FFMA R14, R14, R20, R19 ;  /* 0x000000140e0e7223 */ /* 0x000fe40000000013 */
[----:B------:R-:W-:Y:S01]  /*04b0*/  FFMA R9, R9, R21, R18 ;  /* 0x0000001509097223 */ /* 0x000fe20000000012 */
[----:B------:R0:W-:Y:S02]  /*04c0*/  @!P0 STG.E.64 desc[UR4][R4.64], R2 ;  /* 0x0000000204008986 */ /* 0x0001e4000c101b04 */
[----:B------:R-:W-:Y:S02]  /*04d0*/  FSETP.GEU.AND P1, PT, R14, RZ, PT ;  /* 0x000000ff0e00720b */ /* 0x000fe40003f2e000 */
[----:B------:R-:W-:-:S02]  /*04e0*/  FSETP.GEU.AND P2, PT, R9, RZ, PT ;  /* 0x000000ff0900720b */ /* 0x000fc40003f4e000 */
[----:B------:R-:W-:Y:S02]  /*04f0*/  FSEL R8, R14, RZ, P1 ;  /* 0x000000ff0e087208 */ /* 0x000fe40000800000 */
[----:B------:R-:W-:Y:S01]  /*0500*/  FSEL R9, R9, RZ, P2 ;  /* 0x000000ff09097208 */ /* 0x000fe20001000000 */
[----:B0-----:R-:W-:Y:S08]  /*0510*/  @P0 EXIT ;  /* 0x000000000000094d */ /* 0x001ff00003800000 */
[----:B------:R-:W-:Y:S01]  /*0520*/  STG.E.64 desc[UR4][R6.64], R8 ;  /* 0x0000000806007986 */ /* 0x000fe2000c101b04 */
[----:B------:R-:W-:Y:S05]  /*0530*/  EXIT ;  /* 0x000000000000794d */ /* 0x000fea0003800000 */
.L_x_0:
[----:B------:R-:W-:-:S00]  /*0540*/  BRA `(.L_x_0) ;  /* 0xfffffffc00fc7947 */ /* 0x000fc0000383ffff */
[----:B------:R-:W-:-:S00]  /*0550*/  NOP ;  /* 0x0000000000007918 */ /* 0x000fc00000000000 */
        /* <DEDUP_REMOVED lines=10> */
.L_x_1:


//--------------------- .nv.global.init           --------------------------
	.section	.nv.global.init,"aw",@progbits
.nv.global.init:
	.type		_$_str,@object
	.size		_$_str,(_$_str_$_2 - _$_str)
_$_str:
        /*0000*/ 	.byte	0x5f, 0x5f, 0x43, 0x55, 0x44, 0x41, 0x5f, 0x46, 0x54, 0x5a, 0x00
	.type		_$_str_$_2,@object
	.size		_$_str_$_2,(.L_1 - _$_str_$_2)
_$_str_$_2:
        /*000b*/ 	.byte	0x5f, 0x5f, 0x43, 0x55, 0x44, 0x41, 0x5f, 0x50, 0x52, 0x45, 0x43, 0x5f, 0x53, 0x51, 0x52, 0x54
        /*001b*/ 	.byte	0x00
.L_1:


//--------------------- .nv.constant0.triton_poi_fused__native_batch_norm_legit_no_training_convolution_relu_11 --------------------------
	.section	.nv.constant0.triton_poi_fused__native_batch_norm_legit_no_training_convolution_relu_11,"a",@progbits
	.sectionflags	@""
	.align	4
.nv.constant0.triton_poi_fused__native_batch_norm_legit_no_training_convolution_relu_11:
	.zero		588
